//
// Generated by NVIDIA NVVM Compiler
//
// Compiler Build ID: CL-36424714
// Cuda compilation tools, release 13.0, V13.0.88
// Based on NVVM 20.0.0
//

.version 9.0
.target sm_100
.address_size 64

	// .globl	_Z8gpu_pingPi

.visible .entry _Z8gpu_pingPi(
	.param .u64 .ptr .align 1 _Z8gpu_pingPi_param_0
)
{
	.reg .b32 	%r<2>;
	.reg .b64 	%rd<3>;

	ld.param.u64 	%rd1, [_Z8gpu_pingPi_param_0];
	cvta.to.global.u64 	%rd2, %rd1;
	// begin inline asm
	mov.u32 %r1, %smid;
	// end inline asm
	st.global.u32 	[%rd2], %r1;
	ret;

}


// ===== COMPILED SASS (sm_100) =====

	.target	sm_100

	.elftype	@"ET_EXEC"


//--------------------- .note.nv.tkinfo           --------------------------
	.section	.note.nv.tkinfo,"",@"SHT_NOTE"
	.sectionflags	@"SHF_NOTE_NV_TKINFO"
	.tkinfo
        /*0018*/ 	.word	0x00000002
        /*0030*/ 	.string	""
        /*0030*/ 	.string	"ptxas"
        /*0030*/ 	.string	"Cuda compilation tools, release 13.0, V13.0.88"
        /*0030*/ 	.string	"Build cuda_13.0.r13.0/compiler.36424714_0"
        /*0030*/ 	.string	"-arch sm_100 -m 64 "



//--------------------- .note.nv.cuinfo           --------------------------
	.section	.note.nv.cuinfo,"",@"SHT_NOTE"
	.sectionflags	@"SHF_NOTE_NV_CUINFO"
        /*0018*/ 	.short	0x0002
        /*001a*/ 	.short	0x0064
        /*001c*/ 	.short	0x0082
	.zero		2


//--------------------- .nv.info                  --------------------------
	.section	.nv.info,"",@"SHT_CUDA_INFO"
	.align	4


	//----- nvinfo : EIATTR_REGCOUNT
	.align		4
        /*0000*/ 	.byte	0x04, 0x2f
        /*0002*/ 	.short	(.L_1 - .L_0)
	.align		4
.L_0:
        /*0004*/ 	.word	index@(_Z8gpu_pingPi)
        /*0008*/ 	.word	0x00000008


	//----- nvinfo : EIATTR_FRAME_SIZE
	.align		4
.L_1:
        /*000c*/ 	.byte	0x04, 0x11
        /*000e*/ 	.short	(.L_3 - .L_2)
	.align		4
.L_2:
        /*0010*/ 	.word	index@(_Z8gpu_pingPi)
        /*0014*/ 	.word	0x00000000


	//----- nvinfo : EIATTR_MIN_STACK_SIZE
	.align		4
.L_3:
        /*0018*/ 	.byte	0x04, 0x12
        /*001a*/ 	.short	(.L_5 - .L_4)
	.align		4
.L_4:
        /*001c*/ 	.word	index@(_Z8gpu_pingPi)
        /*0020*/ 	.word	0x00000000
.L_5:


//--------------------- .nv.compat                --------------------------
	.section	.nv.compat,"",@"SHT_CUDA_COMPAT_INFO"
	.align	4
        /*0000*/ 	.byte	0x02, 0x09, 0x00, 0x00, 0x02, 0x02, 0x01, 0x00, 0x02, 0x05, 0x05, 0x00, 0x03, 0x07, 0x01, 0x01
        /*0010*/ 	.byte	0x02, 0x03, 0x00, 0x00, 0x02, 0x06, 0x01, 0x00, 0x04, 0x0b, 0x08, 0x00, 0x09, 0x00, 0x00, 0x00
        /*0020*/ 	.byte	0x00, 0x00, 0x00, 0x00


//--------------------- .nv.info._Z8gpu_pingPi    --------------------------
	.section	.nv.info._Z8gpu_pingPi,"",@"SHT_CUDA_INFO"
	.sectionflags	@""
	.align	4


	//----- nvinfo : EIATTR_CUDA_API_VERSION
	.align		4
        /*0000*/ 	.byte	0x04, 0x37
        /*0002*/ 	.short	(.L_7 - .L_6)
.L_6:
        /*0004*/ 	.word	0x00000082


	//----- nvinfo : EIATTR_KPARAM_INFO
	.align		4
.L_7:
        /*0008*/ 	.byte	0x04, 0x17
        /*000a*/ 	.short	(.L_9 - .L_8)
.L_8:
        /*000c*/ 	.word	0x00000000
        /*0010*/ 	.short	0x0000
        /*0012*/ 	.short	0x0000
        /*0014*/ 	.byte	0x00, 0xf5, 0x21, 0x00


	//----- nvinfo : EIATTR_SPARSE_MMA_MASK
	.align		4
.L_9:
        /*0018*/ 	.byte	0x03, 0x50
        /*001a*/ 	.short	0x0000


	//----- nvinfo : EIATTR_MAXREG_COUNT
	.align		4
        /*001c*/ 	.byte	0x03, 0x1b
        /*001e*/ 	.short	0x00ff


	//----- nvinfo : EIATTR_MERCURY_ISA_VERSION
	.align		4
        /*0020*/ 	.byte	0x03, 0x5f
        /*0022*/ 	.short	0x0101


	//----- nvinfo : EIATTR_VRC_CTA_INIT_COUNT
	.align		4
        /*0024*/ 	.byte	0x02, 0x4a
	.zero		1
	.zero		1


	//----- nvinfo : EIATTR_EXIT_INSTR_OFFSETS
	.align		4
        /*0028*/ 	.byte	0x04, 0x1c
        /*002a*/ 	.short	(.L_11 - .L_10)


	//   ....[0]....
.L_10:
        /*002c*/ 	.word	0x00000050


	//----- nvinfo : EIATTR_CBANK_PARAM_SIZE
	.align		4
.L_11:
        /*0030*/ 	.byte	0x03, 0x19
        /*0032*/ 	.short	0x0008


	//----- nvinfo : EIATTR_PARAM_CBANK
	.align		4
        /*0034*/ 	.byte	0x04, 0x0a
        /*0036*/ 	.short	(.L_13 - .L_12)
	.align		4
.L_12:
        /*0038*/ 	.word	index@(.nv.constant0._Z8gpu_pingPi)
        /*003c*/ 	.short	0x0380
        /*003e*/ 	.short	0x0008


	//----- nvinfo : EIATTR_SW_WAR
	.align		4
.L_13:
        /*0040*/ 	.byte	0x04, 0x36
        /*0042*/ 	.short	(.L_15 - .L_14)
.L_14:
        /*0044*/ 	.word	0x00000008
.L_15:


//--------------------- .nv.callgraph             --------------------------
	.section	.nv.callgraph,"",@"SHT_CUDA_CALLGRAPH"
	.align	4
	.sectionentsize	8
	.align		4
        /*0000*/ 	.word	0x00000000
	.align		4
        /*0004*/ 	.word	0xffffffff
	.align		4
        /*0008*/ 	.word	0x00000000
	.align		4
        /*000c*/ 	.word	0xfffffffe
	.align		4
        /*0010*/ 	.word	0x00000000
	.align		4
        /*0014*/ 	.word	0xfffffffd
	.align		4
        /*0018*/ 	.word	0x00000000
	.align		4
        /*001c*/ 	.word	0xfffffffc


//--------------------- .text._Z8gpu_pingPi       --------------------------
	.section	.text._Z8gpu_pingPi,"ax",@progbits
	.align	128
        .global         _Z8gpu_pingPi
        .type           _Z8gpu_pingPi,@function
        .size           _Z8gpu_pingPi,(.L_x_1 - _Z8gpu_pingPi)
        .other          _Z8gpu_pingPi,@"STO_CUDA_ENTRY STV_DEFAULT"
_Z8gpu_pingPi:
.text._Z8gpu_pingPi:
[----:B------:R-:W-:Y:S01]  /*0000*/  LDC R1, c[0x0][0x37c] ;  /* 0x0000df00ff017b82 */ /* 0x000fe20000000800 */
[----:B------:R-:W0:Y:S07]  /*0010*/  S2R R5, SR_VIRTUALSMID ;  /* 0x0000000000057919 */ /* 0x000e2e0000004300 */
[----:B------:R-:W0:Y:S01]  /*0020*/  LDC.64 R2, c[0x0][0x380] ;  /* 0x0000e000ff027b82 */ /* 0x000e220000000a00 */
[----:B------:R-:W0:Y:S02]  /*0030*/  LDCU.64 UR4, c[0x0][0x358] ;  /* 0x00006b00ff0477ac */ /* 0x000e240008000a00 */
[----:B0-----:R-:W-:Y:S01]  /*0040*/  STG.E desc[UR4][R2.64], R5 ;  /* 0x0000000502007986 */ /* 0x001fe2000c101904 */
[----:B------:R-:W-:Y:S05]  /*0050*/  EXIT ;  /* 0x000000000000794d */ /* 0x000fea0003800000 */
.L_x_0:
[----:B------:R-:W-:-:S00]  /*0060*/  BRA `(.L_x_0) ;  /* 0xfffffffc00fc7947 */ /* 0x000fc0000383ffff */
[----:B------:R-:W-:-:S00]  /*0070*/  NOP ;  /* 0x0000000000007918 */ /* 0x000fc00000000000 */
        /* <DEDUP_REMOVED lines=8> */
.L_x_1:


//--------------------- .nv.shared.reserved.0     --------------------------
	.section	.nv.shared.reserved.0,"aw",@nobits
	.weak		__nv_reservedSMEM_offset_0_alias
	.size		__nv_reservedSMEM_offset_0_alias, 0, 64
	.other		__nv_reservedSMEM_offset_0_alias,@"STO_CUDA_RESERVED_SHARED STV_DEFAULT"
__nv_reservedSMEM_offset_0_alias:
	.zero		0
	.zero		64


//--------------------- .nv.constant0._Z8gpu_pingPi --------------------------
	.section	.nv.constant0._Z8gpu_pingPi,"a",@progbits
	.sectionflags	@""
	.align	4
.nv.constant0._Z8gpu_pingPi:
	.zero		904


//--------------------- SYMBOLS --------------------------

	.type		.nv.reservedSmem.offset0,@object
	.size		.nv.reservedSmem.offset0,0x4
